//
// Generated by NVIDIA NVVM Compiler
//
// Compiler Build ID: CL-36424714
// Cuda compilation tools, release 13.0, V13.0.88
// Based on NVVM 20.0.0
//

.version 9.0
.target sm_100
.address_size 64

	// .globl	_Z6VecAddiPfPKfi

.visible .entry _Z6VecAddiPfPKfi(
	.param .u32 _Z6VecAddiPfPKfi_param_0,
	.param .u64 .ptr .align 1 _Z6VecAddiPfPKfi_param_1,
	.param .u64 .ptr .align 1 _Z6VecAddiPfPKfi_param_2,
	.param .u32 _Z6VecAddiPfPKfi_param_3
)
{
	.reg .pred 	%p<2>;
	.reg .b32 	%r<8>;
	.reg .b32 	%f<4>;
	.reg .b64 	%rd<8>;

	ld.param.u32 	%r3, [_Z6VecAddiPfPKfi_param_0];
	ld.param.u64 	%rd1, [_Z6VecAddiPfPKfi_param_1];
	ld.param.u64 	%rd2, [_Z6VecAddiPfPKfi_param_2];
	ld.param.u32 	%r2, [_Z6VecAddiPfPKfi_param_3];
	mov.u32 	%r4, %ctaid.x;
	mov.u32 	%r5, %ntid.x;
	mov.u32 	%r6, %tid.x;
	mad.lo.s32 	%r1, %r4, %r5, %r6;
	setp.ge.s32 	%p1, %r1, %r3;
	@%p1 bra 	$L__BB0_2;
	cvta.to.global.u64 	%rd3, %rd2;
	cvta.to.global.u64 	%rd4, %rd1;
	mul.lo.s32 	%r7, %r2, %r1;
	mul.wide.s32 	%rd5, %r7, 4;
	add.s64 	%rd6, %rd3, %rd5;
	ld.global.f32 	%f1, [%rd6];
	add.s64 	%rd7, %rd4, %rd5;
	st.global.f32 	[%rd7], %f1;
	ld.global.f32 	%f2, [%rd6+4];
	st.global.f32 	[%rd7+4], %f2;
	ld.global.f32 	%f3, [%rd6+8];
	st.global.f32 	[%rd7+8], %f3;
$L__BB0_2:
	ret;

}


// ===== COMPILED SASS (sm_100) =====

	.target	sm_100

	.elftype	@"ET_EXEC"


//--------------------- .note.nv.tkinfo           --------------------------
	.section	.note.nv.tkinfo,"",@"SHT_NOTE"
	.sectionflags	@"SHF_NOTE_NV_TKINFO"
	.tkinfo
        /*0018*/ 	.word	0x00000002
        /*0030*/ 	.string	""
        /*0030*/ 	.string	"ptxas"
        /*0030*/ 	.string	"Cuda compilation tools, release 13.0, V13.0.88"
        /*0030*/ 	.string	"Build cuda_13.0.r13.0/compiler.36424714_0"
        /*0030*/ 	.string	"-arch sm_100 -m 64 "



//--------------------- .note.nv.cuinfo           --------------------------
	.section	.note.nv.cuinfo,"",@"SHT_NOTE"
	.sectionflags	@"SHF_NOTE_NV_CUINFO"
        /*0018*/ 	.short	0x0002
        /*001a*/ 	.short	0x0064
        /*001c*/ 	.short	0x0082
	.zero		2


//--------------------- .nv.info                  --------------------------
	.section	.nv.info,"",@"SHT_CUDA_INFO"
	.align	4


	//----- nvinfo : EIATTR_REGCOUNT
	.align		4
        /*0000*/ 	.byte	0x04, 0x2f
        /*0002*/ 	.short	(.L_1 - .L_0)
	.align		4
.L_0:
        /*0004*/ 	.word	index@(_Z6VecAddiPfPKfi)
        /*0008*/ 	.word	0x0000000e


	//----- nvinfo : EIATTR_FRAME_SIZE
	.align		4
.L_1:
        /*000c*/ 	.byte	0x04, 0x11
        /*000e*/ 	.short	(.L_3 - .L_2)
	.align		4
.L_2:
        /*0010*/ 	.word	index@(_Z6VecAddiPfPKfi)
        /*0014*/ 	.word	0x00000000


	//----- nvinfo : EIATTR_MIN_STACK_SIZE
	.align		4
.L_3:
        /*0018*/ 	.byte	0x04, 0x12
        /*001a*/ 	.short	(.L_5 - .L_4)
	.align		4
.L_4:
        /*001c*/ 	.word	index@(_Z6VecAddiPfPKfi)
        /*0020*/ 	.word	0x00000000
.L_5:


//--------------------- .nv.compat                --------------------------
	.section	.nv.compat,"",@"SHT_CUDA_COMPAT_INFO"
	.align	4
        /*0000*/ 	.byte	0x02, 0x09, 0x00, 0x00, 0x02, 0x02, 0x01, 0x00, 0x02, 0x05, 0x05, 0x00, 0x03, 0x07, 0x01, 0x01
        /*0010*/ 	.byte	0x02, 0x03, 0x00, 0x00, 0x02, 0x06, 0x01, 0x00, 0x04, 0x0b, 0x08, 0x00, 0x09, 0x00, 0x00, 0x00
        /*0020*/ 	.byte	0x00, 0x00, 0x00, 0x00


//--------------------- .nv.info._Z6VecAddiPfPKfi --------------------------
	.section	.nv.info._Z6VecAddiPfPKfi,"",@"SHT_CUDA_INFO"
	.sectionflags	@""
	.align	4


	//----- nvinfo : EIATTR_CUDA_API_VERSION
	.align		4
        /*0000*/ 	.byte	0x04, 0x37
        /*0002*/ 	.short	(.L_7 - .L_6)
.L_6:
        /*0004*/ 	.word	0x00000082


	//----- nvinfo : EIATTR_KPARAM_INFO
	.align		4
.L_7:
        /*0008*/ 	.byte	0x04, 0x17
        /*000a*/ 	.short	(.L_9 - .L_8)
.L_8:
        /*000c*/ 	.word	0x00000000
        /*0010*/ 	.short	0x0003
        /*0012*/ 	.short	0x0018
        /*0014*/ 	.byte	0x00, 0xf0, 0x11, 0x00


	//----- nvinfo : EIATTR_KPARAM_INFO
	.align		4
.L_9:
        /*0018*/ 	.byte	0x04, 0x17
        /*001a*/ 	.short	(.L_11 - .L_10)
.L_10:
        /*001c*/ 	.word	0x00000000
        /*0020*/ 	.short	0x0002
        /*0022*/ 	.short	0x0010
        /*0024*/ 	.byte	0x00, 0xf5, 0x21, 0x00


	//----- nvinfo : EIATTR_KPARAM_INFO
	.align		4
.L_11:
        /*0028*/ 	.byte	0x04, 0x17
        /*002a*/ 	.short	(.L_13 - .L_12)
.L_12:
        /*002c*/ 	.word	0x00000000
        /*0030*/ 	.short	0x0001
        /*0032*/ 	.short	0x0008
        /*0034*/ 	.byte	0x00, 0xf5, 0x21, 0x00


	//----- nvinfo : EIATTR_KPARAM_INFO
	.align		4
.L_13:
        /*0038*/ 	.byte	0x04, 0x17
        /*003a*/ 	.short	(.L_15 - .L_14)
.L_14:
        /*003c*/ 	.word	0x00000000
        /*0040*/ 	.short	0x0000
        /*0042*/ 	.short	0x0000
        /*0044*/ 	.byte	0x00, 0xf0, 0x11, 0x00


	//----- nvinfo : EIATTR_SPARSE_MMA_MASK
	.align		4
.L_15:
        /*0048*/ 	.byte	0x03, 0x50
        /*004a*/ 	.short	0x0000


	//----- nvinfo : EIATTR_MAXREG_COUNT
	.align		4
        /*004c*/ 	.byte	0x03, 0x1b
        /*004e*/ 	.short	0x00ff


	//----- nvinfo : EIATTR_MERCURY_ISA_VERSION
	.align		4
        /*0050*/ 	.byte	0x03, 0x5f
        /*0052*/ 	.short	0x0101


	//----- nvinfo : EIATTR_VRC_CTA_INIT_COUNT
	.align		4
        /*0054*/ 	.byte	0x02, 0x4a
	.zero		1
	.zero		1


	//----- nvinfo : EIATTR_EXIT_INSTR_OFFSETS
	.align		4
        /*0058*/ 	.byte	0x04, 0x1c
        /*005a*/ 	.short	(.L_17 - .L_16)


	//   ....[0]....
.L_16:
        /*005c*/ 	.word	0x00000070


	//   ....[1]....
        /*0060*/ 	.word	0x00000150


	//----- nvinfo : EIATTR_CBANK_PARAM_SIZE
	.align		4
.L_17:
        /*0064*/ 	.byte	0x03, 0x19
        /*0066*/ 	.short	0x001c


	//----- nvinfo : EIATTR_PARAM_CBANK
	.align		4
        /*0068*/ 	.byte	0x04, 0x0a
        /*006a*/ 	.short	(.L_19 - .L_18)
	.align		4
.L_18:
        /*006c*/ 	.word	index@(.nv.constant0._Z6VecAddiPfPKfi)
        /*0070*/ 	.short	0x0380
        /*0072*/ 	.short	0x001c


	//----- nvinfo : EIATTR_SW_WAR
	.align		4
.L_19:
        /*0074*/ 	.byte	0x04, 0x36
        /*0076*/ 	.short	(.L_21 - .L_20)
.L_20:
        /*0078*/ 	.word	0x00000008
.L_21:


//--------------------- .nv.callgraph             --------------------------
	.section	.nv.callgraph,"",@"SHT_CUDA_CALLGRAPH"
	.align	4
	.sectionentsize	8
	.align		4
        /*0000*/ 	.word	0x00000000
	.align		4
        /*0004*/ 	.word	0xffffffff
	.align		4
        /*0008*/ 	.word	0x00000000
	.align		4
        /*000c*/ 	.word	0xfffffffe
	.align		4
        /*0010*/ 	.word	0x00000000
	.align		4
        /*0014*/ 	.word	0xfffffffd
	.align		4
        /*0018*/ 	.word	0x00000000
	.align		4
        /*001c*/ 	.word	0xfffffffc


//--------------------- .text._Z6VecAddiPfPKfi    --------------------------
	.section	.text._Z6VecAddiPfPKfi,"ax",@progbits
	.align	128
        .global         _Z6VecAddiPfPKfi
        .type           _Z6VecAddiPfPKfi,@function
        .size           _Z6VecAddiPfPKfi,(.L_x_1 - _Z6VecAddiPfPKfi)
        .other          _Z6VecAddiPfPKfi,@"STO_CUDA_ENTRY STV_DEFAULT"
_Z6VecAddiPfPKfi:
.text._Z6VecAddiPfPKfi:
[----:B------:R-:W-:Y:S01]  /*0000*/  LDC R1, c[0x0][0x37c] ;  /* 0x0000df00ff017b82 */ /* 0x000fe20000000800 */
[----:B------:R-:W0:Y:S07]  /*0010*/  S2R R3, SR_TID.X ;  /* 0x0000000000037919 */ /* 0x000e2e0000002100 */
[----:B------:R-:W0:Y:S01]  /*0020*/  S2UR UR4, SR_CTAID.X ;  /* 0x00000000000479c3 */ /* 0x000e220000002500 */
[----:B------:R-:W1:Y:S07]  /*0030*/  LDCU UR5, c[0x0][0x380] ;  /* 0x00007000ff0577ac */ /* 0x000e6e0008000800 */
[----:B------:R-:W0:Y:S02]  /*0040*/  LDC R0, c[0x0][0x360] ;  /* 0x0000d800ff007b82 */ /* 0x000e240000000800 */
[----:B0-----:R-:W-:-:S05]  /*0050*/  IMAD R0, R0, UR4, R3 ;  /* 0x0000000400007c24 */ /* 0x001fca000f8e0203 */
[----:B-1----:R-:W-:-:S13]  /*0060*/  ISETP.GE.AND P0, PT, R0, UR5, PT ;  /* 0x0000000500007c0c */ /* 0x002fda000bf06270 */
[----:B------:R-:W-:Y:S05]  /*0070*/  @P0 EXIT ;  /* 0x000000000000094d */ /* 0x000fea0003800000 */
[----:B------:R-:W0:Y:S01]  /*0080*/  LDC.64 R2, c[0x0][0x390] ;  /* 0x0000e400ff027b82 */ /* 0x000e220000000a00 */
[----:B------:R-:W1:Y:S01]  /*0090*/  LDCU UR6, c[0x0][0x398] ;  /* 0x00007300ff0677ac */ /* 0x000e620008000800 */
[----:B------:R-:W2:Y:S06]  /*00a0*/  LDCU.64 UR4, c[0x0][0x358] ;  /* 0x00006b00ff0477ac */ /* 0x000eac0008000a00 */
[----:B------:R-:W3:Y:S01]  /*00b0*/  LDC.64 R4, c[0x0][0x388] ;  /* 0x0000e200ff047b82 */ /* 0x000ee20000000a00 */
[----:B-1----:R-:W-:-:S04]  /*00c0*/  IMAD R7, R0, UR6, RZ ;  /* 0x0000000600077c24 */ /* 0x002fc8000f8e02ff */
[----:B0-----:R-:W-:-:S05]  /*00d0*/  IMAD.WIDE R2, R7, 0x4, R2 ;  /* 0x0000000407027825 */ /* 0x001fca00078e0202 */
[----:B--2---:R-:W2:Y:S01]  /*00e0*/  LDG.E R9, desc[UR4][R2.64] ;  /* 0x0000000402097981 */ /* 0x004ea2000c1e1900 */
[----:B---3--:R-:W-:-:S05]  /*00f0*/  IMAD.WIDE R4, R7, 0x4, R4 ;  /* 0x0000000407047825 */ /* 0x008fca00078e0204 */
[----:B--2---:R-:W-:Y:S04]  /*0100*/  STG.E desc[UR4][R4.64], R9 ;  /* 0x0000000904007986 */ /* 0x004fe8000c101904 */
[----:B------:R-:W2:Y:S04]  /*0110*/  LDG.E R7, desc[UR4][R2.64+0x4] ;  /* 0x0000040402077981 */ /* 0x000ea8000c1e1900 */
[----:B--2---:R-:W-:Y:S04]  /*0120*/  STG.E desc[UR4][R4.64+0x4], R7 ;  /* 0x0000040704007986 */ /* 0x004fe8000c101904 */
[----:B------:R-:W2:Y:S04]  /*0130*/  LDG.E R11, desc[UR4][R2.64+0x8] ;  /* 0x00000804020b7981 */ /* 0x000ea8000c1e1900 */
[----:B--2---:R-:W-:Y:S01]  /*0140*/  STG.E desc[UR4][R4.64+0x8], R11 ;  /* 0x0000080b04007986 */ /* 0x004fe2000c101904 */
[----:B------:R-:W-:Y:S05]  /*0150*/  EXIT ;  /* 0x000000000000794d */ /* 0x000fea0003800000 */
.L_x_0:
[----:B------:R-:W-:-:S00]  /*0160*/  BRA `(.L_x_0) ;  /* 0xfffffffc00fc7947 */ /* 0x000fc0000383ffff */
[----:B------:R-:W-:-:S00]  /*0170*/  NOP ;  /* 0x0000000000007918 */ /* 0x000fc00000000000 */
        /* <DEDUP_REMOVED lines=8> */
.L_x_1:


//--------------------- .nv.shared.reserved.0     --------------------------
	.section	.nv.shared.reserved.0,"aw",@nobits
	.weak		__nv_reservedSMEM_offset_0_alias
	.size		__nv_reservedSMEM_offset_0_alias, 0, 64
	.other		__nv_reservedSMEM_offset_0_alias,@"STO_CUDA_RESERVED_SHARED STV_DEFAULT"
__nv_reservedSMEM_offset_0_alias:
	.zero		0
	.zero		64


//--------------------- .nv.constant0._Z6VecAddiPfPKfi --------------------------
	.section	.nv.constant0._Z6VecAddiPfPKfi,"a",@progbits
	.sectionflags	@""
	.align	4
.nv.constant0._Z6VecAddiPfPKfi:
	.zero		924


//--------------------- SYMBOLS --------------------------

	.type		.nv.reservedSmem.offset0,@object
	.size		.nv.reservedSmem.offset0,0x4
